	.headerflags	@"EF_CUDA_TEXMODE_UNIFIED EF_CUDA_64BIT_ADDRESS EF_CUDA_ACCELERATORS EF_CUDA_SM90 EF_CUDA_VIRTUAL_SM(EF_CUDA_SM90)"
	.elftype	@"ET_EXEC"


//--------------------- .nv.info                  --------------------------
	.section	.nv.info,"",@"SHT_CUDA_INFO"
	.align	4


	//----- nvinfo : EIATTR_REGCOUNT
	.align		4
        /*0000*/ 	.byte	0x04, 0x2f
        /*0002*/ 	.short	(.L_3 - .L_2)
	.align		4
.L_2:
        /*0004*/ 	.word	index@(triton_poi_fused__native_batch_norm_legit_no_training_3)
        /*0008*/ 	.word	0x00000012


	//----- nvinfo : EIATTR_MIN_STACK_SIZE
	.align		4
.L_3:
        /*000c*/ 	.byte	0x04, 0x12
        /*000e*/ 	.short	(.L_5 - .L_4)
	.align		4
.L_4:
        /*0010*/ 	.word	index@(triton_poi_fused__native_batch_norm_legit_no_training_3)
        /*0014*/ 	.word	0x00000000


	//----- nvinfo : EIATTR_FRAME_SIZE
	.align		4
.L_5:
        /*0018*/ 	.byte	0x04, 0x11
        /*001a*/ 	.short	(.L_7 - .L_6)
	.align		4
.L_6:
        /*001c*/ 	.word	index@(triton_poi_fused__native_batch_norm_legit_no_training_3)
        /*0020*/ 	.word	0x00000000


	//----- nvinfo : EIATTR_MIN_STACK_SIZE
	.align		4
.L_7:
        /*0024*/ 	.byte	0x04, 0x12
        /*0026*/ 	.short	(.L_9 - .L_8)
	.align		4
.L_8:
        /*0028*/ 	.word	index@(triton_poi_fused__native_batch_norm_legit_no_training_3)
        /*002c*/ 	.word	0x00000000
.L_9:


//--------------------- .nv.info.triton_poi_fused__native_batch_norm_legit_no_training_3 --------------------------
	.section	.nv.info.triton_poi_fused__native_batch_norm_legit_no_training_3,"",@"SHT_CUDA_INFO"
	.sectionflags	@""
	.align	4


	//----- nvinfo : EIATTR_CUDA_API_VERSION
	.align		4
        /*0000*/ 	.byte	0x04, 0x37
        /*0002*/ 	.short	(.L_11 - .L_10)
.L_10:
        /*0004*/ 	.word	0x0000007c


	//----- nvinfo : EIATTR_KPARAM_INFO
	.align		4
.L_11:
        /*0008*/ 	.byte	0x04, 0x17
        /*000a*/ 	.short	(.L_13 - .L_12)
.L_12:
        /*000c*/ 	.word	0x00000000
        /*0010*/ 	.short	0x0006
        /*0012*/ 	.short	0x0030
        /*0014*/ 	.byte	0x00, 0xf0, 0x11, 0x00


	//----- nvinfo : EIATTR_KPARAM_INFO
	.align		4
.L_13:
        /*0018*/ 	.byte	0x04, 0x17
        /*001a*/ 	.short	(.L_15 - .L_14)
.L_14:
        /*001c*/ 	.word	0x00000000
        /*0020*/ 	.short	0x0005
        /*0022*/ 	.short	0x0028
        /*0024*/ 	.byte	0x00, 0xf4, 0x21, 0x00


	//----- nvinfo : EIATTR_KPARAM_INFO
	.align		4
.L_15:
        /*0028*/ 	.byte	0x04, 0x17
        /*002a*/ 	.short	(.L_17 - .L_16)
.L_16:
        /*002c*/ 	.word	0x00000000
        /*0030*/ 	.short	0x0004
        /*0032*/ 	.short	0x0020
        /*0034*/ 	.byte	0x00, 0xf4, 0x21, 0x00


	//----- nvinfo : EIATTR_KPARAM_INFO
	.align		4
.L_17:
        /*0038*/ 	.byte	0x04, 0x17
        /*003a*/ 	.short	(.L_19 - .L_18)
.L_18:
        /*003c*/ 	.word	0x00000000
        /*0040*/ 	.short	0x0003
        /*0042*/ 	.short	0x0018
        /*0044*/ 	.byte	0x00, 0xf4, 0x21, 0x00


	//----- nvinfo : EIATTR_KPARAM_INFO
	.align		4
.L_19:
        /*0048*/ 	.byte	0x04, 0x17
        /*004a*/ 	.short	(.L_21 - .L_20)
.L_20:
        /*004c*/ 	.word	0x00000000
        /*0050*/ 	.short	0x0002
        /*0052*/ 	.short	0x0010
        /*0054*/ 	.byte	0x00, 0xf4, 0x21, 0x00


	//----- nvinfo : EIATTR_KPARAM_INFO
	.align		4
.L_21:
        /*0058*/ 	.byte	0x04, 0x17
        /*005a*/ 	.short	(.L_23 - .L_22)
.L_22:
        /*005c*/ 	.word	0x00000000
        /*0060*/ 	.short	0x0001
        /*0062*/ 	.short	0x0008
        /*0064*/ 	.byte	0x00, 0xf4, 0x21, 0x00


	//----- nvinfo : EIATTR_KPARAM_INFO
	.align		4
.L_23:
        /*0068*/ 	.byte	0x04, 0x17
        /*006a*/ 	.short	(.L_25 - .L_24)
.L_24:
        /*006c*/ 	.word	0x00000000
        /*0070*/ 	.short	0x0000
        /*0072*/ 	.short	0x0000
        /*0074*/ 	.byte	0x00, 0xf4, 0x21, 0x00


	//----- nvinfo : EIATTR_SPARSE_MMA_MASK
	.align		4
.L_25:
        /*0078*/ 	.byte	0x03, 0x50
        /*007a*/ 	.short	0x0000


	//----- nvinfo : EIATTR_MAXREG_COUNT
	.align		4
        /*007c*/ 	.byte	0x03, 0x1b
        /*007e*/ 	.short	0x00ff


	//----- nvinfo : EIATTR_EXIT_INSTR_OFFSETS
	.align		4
        /*0080*/ 	.byte	0x04, 0x1c
        /*0082*/ 	.short	(.L_27 - .L_26)


	//   ....[0]....
.L_26:
        /*0084*/ 	.word	0x00000300


	//   ....[1]....
        /*0088*/ 	.word	0x00000320


	//----- nvinfo : EIATTR_REQNTID
	.align		4
.L_27:
        /*008c*/ 	.byte	0x04, 0x10
        /*008e*/ 	.short	(.L_29 - .L_28)
.L_28:
        /*0090*/ 	.word	0x00000080
        /*0094*/ 	.word	0x00000001
        /*0098*/ 	.word	0x00000001


	//----- nvinfo : EIATTR_CBANK_PARAM_SIZE
	.align		4
.L_29:
        /*009c*/ 	.byte	0x03, 0x19
        /*009e*/ 	.short	0x0034


	//----- nvinfo : EIATTR_PARAM_CBANK
	.align		4
        /*00a0*/ 	.byte	0x04, 0x0a
        /*00a2*/ 	.short	(.L_31 - .L_30)
	.align		4
.L_30:
        /*00a4*/ 	.word	index@(.nv.constant0.triton_poi_fused__native_batch_norm_legit_no_training_3)
        /*00a8*/ 	.short	0x0210
        /*00aa*/ 	.short	0x0034


	//----- nvinfo : EIATTR_SW_WAR
	.align		4
.L_31:
        /*00ac*/ 	.byte	0x04, 0x36
        /*00ae*/ 	.short	(.L_33 - .L_32)
.L_32:
        /*00b0*/ 	.word	0x00000008
.L_33:


//--------------------- .nv.callgraph             --------------------------
	.section	.nv.callgraph,"",@"SHT_CUDA_CALLGRAPH"
	.align	4
	.sectionentsize	8
	.align		4
        /*0000*/ 	.word	0x00000000
	.align		4
        /*0004*/ 	.word	0xffffffff
	.align		4
        /*0008*/ 	.word	0x00000000
	.align		4
        /*000c*/ 	.word	0xfffffffe
	.align		4
        /*0010*/ 	.word	0x00000000
	.align		4
        /*0014*/ 	.word	0xfffffffd
	.align		4
        /*0018*/ 	.word	0x00000000
	.align		4
        /*001c*/ 	.word	0xfffffffc


//--------------------- .nv.constant4             --------------------------
	.section	.nv.constant4,"a",@progbits
	.align	8
	.align		8
.nv.constant4:
        /*0000*/ 	.dword	_$_str
	.align		8
        /*0008*/ 	.dword	_$_str_$_2


//--------------------- .text.triton_poi_fused__native_batch_norm_legit_no_training_3 --------------------------
	.section	.text.triton_poi_fused__native_batch_norm_legit_no_training_3,"ax",@progbits
	.align	128
        .global         triton_poi_fused__native_batch_norm_legit_no_training_3
        .type           triton_poi_fused__native_batch_norm_legit_no_training_3,@function
        .size           triton_poi_fused__native_batch_norm_legit_no_training_3,(.L_x_1 - triton_poi_fused__native_batch_norm_legit_no_training_3)
        .other          triton_poi_fused__native_batch_norm_legit_no_training_3,@"STO_CUDA_ENTRY STV_DEFAULT"
triton_poi_fused__native_batch_norm_legit_no_training_3:
.text.triton_poi_fused__native_batch_norm_legit_no_training_3:
[----:B------:R-:W0:Y:S01]  /*0000*/  LDC R1, c[0x0][0x28] ;  /* 0x00000a00ff017b82 */ /* 0x000e220000000800 */
[----:B------:R-:W1:Y:S07]  /*0010*/  S2R R0, SR_TID.X ;  /* 0x0000000000007919 */ /* 0x000e6e0000002100 */
[----:B------:R-:W2:Y:S01]  /*0020*/  LDC.64 R8, c[0x0][0x220] ;  /* 0x00008800ff087b82 */ /* 0x000ea20000000a00 */
[----:B------:R-:W-:Y:S01]  /*0030*/  HFMA2.MMA R14, -RZ, RZ, 0, 0 ;  /* 0x00000000ff0e7435 */ /* 0x000fe200000001ff */
[----:B------:R-:W-:Y:S01]  /*0040*/  ULDC.64 UR4, c[0x0][0x208] ;  /* 0x0000820000047ab9 */ /* 0x000fe20000000a00 */
[----:B------:R-:W3:Y:S05]  /*0050*/  S2R R3, SR_CTAID.X ;  /* 0x0000000000037919 */ /* 0x000eea0000002500 */
[----:B------:R-:W4:Y:S08]  /*0060*/  LDC.64 R4, c[0x0][0x210] ;  /* 0x00008400ff047b82 */ /* 0x000f300000000a00 */
[----:B------:R-:W5:Y:S08]  /*0070*/  LDC.64 R6, c[0x0][0x218] ;  /* 0x00008600ff067b82 */ /* 0x000f700000000a00 */
[----:B------:R-:W5:Y:S01]  /*0080*/  LDC.64 R10, c[0x0][0x228] ;  /* 0x00008a00ff0a7b82 */ /* 0x000f620000000a00 */
[----:B-1----:R-:W-:-:S07]  /*0090*/  LOP3.LUT R0, R0, 0x7f, RZ, 0xc0, !PT ;  /* 0x0000007f00007812 */ /* 0x002fce00078ec0ff */
[----:B------:R-:W1:Y:S01]  /*00a0*/  LDC.64 R12, c[0x0][0x230] ;  /* 0x00008c00ff0c7b82 */ /* 0x000e620000000a00 */
[----:B---3--:R-:W-:Y:S02]  /*00b0*/  SHF.R.S32.HI R2, RZ, 0x18, R3 ;  /* 0x00000018ff027819 */ /* 0x008fe40000011403 */
[----:B------:R-:W-:Y:S02]  /*00c0*/  LEA R0, R3, R0, 0x7 ;  /* 0x0000000003007211 */ /* 0x000fe400078e38ff */
[----:B------:R-:W-:Y:S02]  /*00d0*/  SGXT R3, R2, 0x1 ;  /* 0x000000010203781a */ /* 0x000fe40000000200 */
[----:B------:R-:W-:Y:S02]  /*00e0*/  ISETP.GE.AND P2, PT, R0, 0x100, PT ;  /* 0x000001000000780c */ /* 0x000fe40003f46270 */
[----:B------:R-:W-:-:S04]  /*00f0*/  LEA.HI R3, R3, R0, RZ, 0x4 ;  /* 0x0000000003037211 */ /* 0x000fc800078f20ff */
[----:B------:R-:W-:-:S04]  /*0100*/  SHF.R.S32.HI R3, RZ, 0x4, R3 ;  /* 0x00000004ff037819 */ /* 0x000fc80000011403 */
[----:B------:R-:W-:-:S04]  /*0110*/  LEA.HI R2, R3, R3, RZ, 0x2 ;  /* 0x0000000303027211 */ /* 0x000fc800078f10ff */
[----:B------:R-:W-:-:S04]  /*0120*/  LOP3.LUT R2, R2, 0xfffffffc, RZ, 0xc0, !PT ;  /* 0xfffffffc02027812 */ /* 0x000fc800078ec0ff */
[----:B------:R-:W-:-:S05]  /*0130*/  IADD3 R15, R3, -R2, RZ ;  /* 0x80000002030f7210 */ /* 0x000fca0007ffe0ff */
[----:B--2---:R-:W-:-:S05]  /*0140*/  IMAD.WIDE R8, R15, 0x4, R8 ;  /* 0x000000040f087825 */ /* 0x004fca00078e0208 */
[----:B------:R2:W3:Y:S01]  /*0150*/  @!P2 LDG.E.EL R14, desc[UR4][R8.64] ;  /* 0x00000004080ea981 */ /* 0x0004e2000c2e1900 */
[----:B------:R-:W-:Y:S01]  /*0160*/  CS2R R2, SRZ ;  /* 0x0000000000027805 */ /* 0x000fe2000001ff00 */
[----:B----4-:R-:W-:-:S04]  /*0170*/  IMAD.WIDE R4, R0, 0x4, R4 ;  /* 0x0000000400047825 */ /* 0x010fc800078e0204 */
[C---:B-----5:R-:W-:Y:S01]  /*0180*/  IMAD.WIDE R6, R15.reuse, 0x4, R6 ;  /* 0x000000040f067825 */ /* 0x060fe200078e0206 */
[----:B------:R4:W5:Y:S03]  /*0190*/  @!P2 LDG.E R2, desc[UR4][R4.64] ;  /* 0x000000040402a981 */ /* 0x000966000c1e1900 */
[C---:B0-2---:R-:W-:Y:S01]  /*01a0*/  IMAD.WIDE R8, R15.reuse, 0x4, R10 ;  /* 0x000000040f087825 */ /* 0x045fe200078e020a */
[----:B------:R0:W5:Y:S03]  /*01b0*/  @!P2 LDG.E.EL R3, desc[UR4][R6.64] ;  /* 0x000000040603a981 */ /* 0x000166000c2e1900 */
[----:B-1----:R-:W-:Y:S01]  /*01c0*/  IMAD.WIDE R10, R15, 0x4, R12 ;  /* 0x000000040f0a7825 */ /* 0x002fe200078e020c */
[----:B------:R-:W-:Y:S01]  /*01d0*/  CS2R R12, SRZ ;  /* 0x00000000000c7805 */ /* 0x000fe2000001ff00 */
[----:B----4-:R-:W1:Y:S05]  /*01e0*/  LDC.64 R4, c[0x0][0x238] ;  /* 0x00008e00ff047b82 */ /* 0x010e6a0000000a00 */
[----:B------:R-:W2:Y:S04]  /*01f0*/  @!P2 LDG.E.EL R12, desc[UR4][R8.64] ;  /* 0x00000004080ca981 */ /* 0x000ea8000c2e1900 */
[----:B------:R-:W2:Y:S01]  /*0200*/  @!P2 LDG.E.EL R13, desc[UR4][R10.64] ;  /* 0x000000040a0da981 */ /* 0x000ea2000c2e1900 */
[----:B0-----:R-:W-:Y:S01]  /*0210*/  MOV R6, 0x3e800000 ;  /* 0x3e80000000067802 */ /* 0x001fe20000000f00 */
[----:B---3--:R-:W-:-:S04]  /*0220*/  FADD R14, R14, 9.9999997473787516356e-06 ;  /* 0x3727c5ac0e0e7421 */ /* 0x008fc80000000000 */
[----:B------:R-:W0:Y:S01]  /*0230*/  MUFU.SQRT R15, R14 ;  /* 0x0000000e000f7308 */ /* 0x000e220000002000 */
[----:B-----5:R-:W-:Y:S01]  /*0240*/  FADD R2, -R3, R2 ;  /* 0x0000000203027221 */ /* 0x020fe20000000100 */
[C---:B0-----:R-:W-:Y:S02]  /*0250*/  FSETP.GT.AND P0, PT, R15.reuse, 8.50705917302346158658e+37, PT ;  /* 0x7e8000000f00780b */ /* 0x041fe40003f04000 */
[----:B------:R-:W-:Y:S02]  /*0260*/  FSETP.GEU.AND P1, PT, R15, 1.175494350822287508e-38, PT ;  /* 0x008000000f00780b */ /* 0x000fe40003f2e000 */
[----:B------:R-:W-:-:S09]  /*0270*/  FSEL R6, R6, 1, P0 ;  /* 0x3f80000006067808 */ /* 0x000fd20000000000 */
[----:B------:R-:W-:Y:S02]  /*0280*/  @P0 FMUL R15, R15, 0.25 ;  /* 0x3e8000000f0f0820 */ /* 0x000fe40000400000 */
[----:B------:R-:W-:Y:S02]  /*0290*/  @!P1 FMUL R6, R6, 16777216 ;  /* 0x4b80000006069820 */ /* 0x000fe40000400000 */
[----:B------:R-:W-:-:S06]  /*02a0*/  @!P1 FMUL R15, R15, 16777216 ;  /* 0x4b8000000f0f9820 */ /* 0x000fcc0000400000 */
[----:B------:R-:W0:Y:S02]  /*02b0*/  MUFU.RCP R15, R15 ;  /* 0x0000000f000f7308 */ /* 0x000e240000001000 */
[----:B0-----:R-:W-:-:S04]  /*02c0*/  FMUL R3, R15, R6 ;  /* 0x000000060f037220 */ /* 0x001fc80000400000 */
[----:B------:R-:W-:Y:S01]  /*02d0*/  FMUL R6, R2, R3 ;  /* 0x0000000302067220 */ /* 0x000fe20000400000 */
[----:B-1----:R-:W-:-:S04]  /*02e0*/  IMAD.WIDE R2, R0, 0x4, R4 ;  /* 0x0000000400027825 */ /* 0x002fc800078e0204 */
[----:B--2---:R-:W-:Y:S01]  /*02f0*/  FFMA R13, R6, R12, R13 ;  /* 0x0000000c060d7223 */ /* 0x004fe2000000000d */
[----:B------:R-:W-:Y:S06]  /*0300*/  @P2 EXIT ;  /* 0x000000000000294d */ /* 0x000fec0003800000 */
[----:B------:R-:W-:Y:S01]  /*0310*/  STG.E desc[UR4][R2.64], R13 ;  /* 0x0000000d02007986 */ /* 0x000fe2000c101904 */
[----:B------:R-:W-:Y:S05]  /*0320*/  EXIT ;  /* 0x000000000000794d */ /* 0x000fea0003800000 */
.L_x_0:
[----:B------:R-:W-:-:S00]  /*0330*/  BRA `(.L_x_0) ;  /* 0xfffffffc00fc7947 */ /* 0x000fc0000383ffff */
[----:B------:R-:W-:-:S00]  /*0340*/  NOP ;  /* 0x0000000000007918 */ /* 0x000fc00000000000 */
        /* <DEDUP_REMOVED lines=11> */
.L_x_1:


//--------------------- .nv.global.init           --------------------------
	.section	.nv.global.init,"aw",@progbits
.nv.global.init:
	.type		_$_str,@object
	.size		_$_str,(_$_str_$_2 - _$_str)
_$_str:
        /*0000*/ 	.byte	0x5f, 0x5f, 0x43, 0x55, 0x44, 0x41, 0x5f, 0x46, 0x54, 0x5a, 0x00
	.type		_$_str_$_2,@object
	.size		_$_str_$_2,(.L_1 - _$_str_$_2)
_$_str_$_2:
        /*000b*/ 	.byte	0x5f, 0x5f, 0x43, 0x55, 0x44, 0x41, 0x5f, 0x50, 0x52, 0x45, 0x43, 0x5f, 0x53, 0x51, 0x52, 0x54
        /*001b*/ 	.byte	0x00
.L_1:


//--------------------- .nv.constant0.triton_poi_fused__native_batch_norm_legit_no_training_3 --------------------------
	.section	.nv.constant0.triton_poi_fused__native_batch_norm_legit_no_training_3,"a",@progbits
	.sectionflags	@""
	.align	4
.nv.constant0.triton_poi_fused__native_batch_norm_legit_no_training_3:
	.zero		580
